//
// Generated by NVIDIA NVVM Compiler
//
// Compiler Build ID: CL-36424714
// Cuda compilation tools, release 13.0, V13.0.88
// Based on NVVM 20.0.0
//

.version 9.0
.target sm_100
.address_size 64

	// .globl	_Z6degreePiS_S_S_i
.extern .func __assertfail
(
	.param .b64 __assertfail_param_0,
	.param .b64 __assertfail_param_1,
	.param .b32 __assertfail_param_2,
	.param .b64 __assertfail_param_3,
	.param .b64 __assertfail_param_4
)
;
.global .align 1 .b8 __unnamed_1[49] = {118, 111, 105, 100, 32, 97, 100, 106, 40, 105, 110, 116, 32, 42, 44, 32, 105, 110, 116, 32, 42, 44, 32, 105, 110, 116, 32, 42, 44, 32, 105, 110, 116, 32, 42, 44, 32, 105, 110, 116, 32, 42, 44, 32, 105, 110, 116, 41};
.global .align 1 .b8 $str[4] = {105, 60, 109};
.global .align 1 .b8 $str$1[27] = {47, 116, 109, 112, 47, 115, 97, 115, 115, 95, 99, 117, 95, 113, 52, 49, 101, 122, 95, 121, 97, 47, 107, 46, 99, 117};

.visible .entry _Z6degreePiS_S_S_i(
	.param .u64 .ptr .align 1 _Z6degreePiS_S_S_i_param_0,
	.param .u64 .ptr .align 1 _Z6degreePiS_S_S_i_param_1,
	.param .u64 .ptr .align 1 _Z6degreePiS_S_S_i_param_2,
	.param .u64 .ptr .align 1 _Z6degreePiS_S_S_i_param_3,
	.param .u32 _Z6degreePiS_S_S_i_param_4
)
{
	.reg .pred 	%p<2>;
	.reg .b32 	%r<11>;
	.reg .b64 	%rd<17>;

	ld.param.u64 	%rd1, [_Z6degreePiS_S_S_i_param_0];
	ld.param.u64 	%rd2, [_Z6degreePiS_S_S_i_param_1];
	ld.param.u64 	%rd3, [_Z6degreePiS_S_S_i_param_2];
	ld.param.u64 	%rd4, [_Z6degreePiS_S_S_i_param_3];
	ld.param.u32 	%r2, [_Z6degreePiS_S_S_i_param_4];
	mov.u32 	%r3, %tid.x;
	mov.u32 	%r4, %ntid.x;
	mov.u32 	%r5, %ctaid.x;
	mad.lo.s32 	%r1, %r4, %r5, %r3;
	setp.ge.s32 	%p1, %r1, %r2;
	@%p1 bra 	$L__BB0_2;
	cvta.to.global.u64 	%rd5, %rd1;
	cvta.to.global.u64 	%rd6, %rd2;
	cvta.to.global.u64 	%rd7, %rd3;
	cvta.to.global.u64 	%rd8, %rd4;
	mul.wide.s32 	%rd9, %r1, 4;
	add.s64 	%rd10, %rd5, %rd9;
	ld.global.u32 	%r6, [%rd10];
	add.s64 	%rd11, %rd6, %rd9;
	ld.global.u32 	%r7, [%rd11];
	mul.wide.s32 	%rd12, %r6, 4;
	add.s64 	%rd13, %rd7, %rd12;
	mul.wide.s32 	%rd14, %r7, 4;
	add.s64 	%rd15, %rd7, %rd14;
	atom.global.add.u32 	%r8, [%rd13], 1;
	atom.global.add.u32 	%r9, [%rd15], 1;
	add.s64 	%rd16, %rd8, %rd12;
	atom.global.add.u32 	%r10, [%rd16], 1;
$L__BB0_2:
	ret;

}
	// .globl	_Z10prefix_sumPii
.visible .entry _Z10prefix_sumPii(
	.param .u64 .ptr .align 1 _Z10prefix_sumPii_param_0,
	.param .u32 _Z10prefix_sumPii_param_1
)
{
	.reg .pred 	%p<10>;
	.reg .b32 	%r<111>;
	.reg .b64 	%rd<39>;

	ld.param.u64 	%rd9, [_Z10prefix_sumPii_param_0];
	ld.param.u32 	%r21, [_Z10prefix_sumPii_param_1];
	cvta.to.global.u64 	%rd1, %rd9;
	setp.lt.s32 	%p1, %r21, 2;
	@%p1 bra 	$L__BB1_14;
	add.s32 	%r1, %r21, -1;
	add.s32 	%r23, %r21, -2;
	and.b32  	%r2, %r1, 15;
	setp.lt.u32 	%p2, %r23, 15;
	mov.b32 	%r107, 1;
	@%p2 bra 	$L__BB1_5;
	and.b32  	%r25, %r1, -16;
	neg.s32 	%r105, %r25;
	add.s64 	%rd37, %rd1, 32;
	mov.b32 	%r104, 0;
$L__BB1_3:
	.pragma "nounroll";
	ld.global.u32 	%r26, [%rd37+-32];
	ld.global.u32 	%r27, [%rd37+-28];
	add.s32 	%r28, %r27, %r26;
	st.global.u32 	[%rd37+-28], %r28;
	ld.global.u32 	%r29, [%rd37+-24];
	add.s32 	%r30, %r29, %r28;
	st.global.u32 	[%rd37+-24], %r30;
	ld.global.u32 	%r31, [%rd37+-20];
	add.s32 	%r32, %r31, %r30;
	st.global.u32 	[%rd37+-20], %r32;
	ld.global.u32 	%r33, [%rd37+-16];
	add.s32 	%r34, %r33, %r32;
	st.global.u32 	[%rd37+-16], %r34;
	ld.global.u32 	%r35, [%rd37+-12];
	add.s32 	%r36, %r35, %r34;
	st.global.u32 	[%rd37+-12], %r36;
	ld.global.u32 	%r37, [%rd37+-8];
	add.s32 	%r38, %r37, %r36;
	st.global.u32 	[%rd37+-8], %r38;
	ld.global.u32 	%r39, [%rd37+-4];
	add.s32 	%r40, %r39, %r38;
	st.global.u32 	[%rd37+-4], %r40;
	ld.global.u32 	%r41, [%rd37];
	add.s32 	%r42, %r41, %r40;
	st.global.u32 	[%rd37], %r42;
	ld.global.u32 	%r43, [%rd37+4];
	add.s32 	%r44, %r43, %r42;
	st.global.u32 	[%rd37+4], %r44;
	ld.global.u32 	%r45, [%rd37+8];
	add.s32 	%r46, %r45, %r44;
	st.global.u32 	[%rd37+8], %r46;
	ld.global.u32 	%r47, [%rd37+12];
	add.s32 	%r48, %r47, %r46;
	st.global.u32 	[%rd37+12], %r48;
	ld.global.u32 	%r49, [%rd37+16];
	add.s32 	%r50, %r49, %r48;
	st.global.u32 	[%rd37+16], %r50;
	ld.global.u32 	%r51, [%rd37+20];
	add.s32 	%r52, %r51, %r50;
	st.global.u32 	[%rd37+20], %r52;
	ld.global.u32 	%r53, [%rd37+24];
	add.s32 	%r54, %r53, %r52;
	st.global.u32 	[%rd37+24], %r54;
	ld.global.u32 	%r55, [%rd37+28];
	add.s32 	%r56, %r55, %r54;
	st.global.u32 	[%rd37+28], %r56;
	ld.global.u32 	%r57, [%rd37+32];
	add.s32 	%r58, %r57, %r56;
	st.global.u32 	[%rd37+32], %r58;
	add.s32 	%r105, %r105, 16;
	add.s32 	%r104, %r104, 16;
	add.s64 	%rd37, %rd37, 64;
	setp.ne.s32 	%p3, %r105, 0;
	@%p3 bra 	$L__BB1_3;
	add.s32 	%r107, %r104, 1;
$L__BB1_5:
	setp.eq.s32 	%p4, %r2, 0;
	@%p4 bra 	$L__BB1_14;
	and.b32  	%r10, %r1, 7;
	setp.lt.u32 	%p5, %r2, 8;
	@%p5 bra 	$L__BB1_8;
	mul.wide.s32 	%rd10, %r107, 4;
	add.s64 	%rd11, %rd1, %rd10;
	ld.global.u32 	%r59, [%rd11+-4];
	mul.wide.u32 	%rd12, %r107, 4;
	add.s64 	%rd13, %rd1, %rd12;
	ld.global.u32 	%r60, [%rd13];
	add.s32 	%r61, %r60, %r59;
	st.global.u32 	[%rd13], %r61;
	add.s32 	%r62, %r107, 1;
	mul.wide.u32 	%rd14, %r62, 4;
	add.s64 	%rd15, %rd1, %rd14;
	ld.global.u32 	%r63, [%rd15];
	add.s32 	%r64, %r63, %r61;
	st.global.u32 	[%rd15], %r64;
	add.s32 	%r65, %r107, 2;
	ld.global.u32 	%r66, [%rd11+4];
	mul.wide.u32 	%rd16, %r65, 4;
	add.s64 	%rd17, %rd1, %rd16;
	ld.global.u32 	%r67, [%rd17];
	add.s32 	%r68, %r67, %r66;
	st.global.u32 	[%rd17], %r68;
	add.s32 	%r69, %r107, 3;
	ld.global.u32 	%r70, [%rd11+8];
	mul.wide.u32 	%rd18, %r69, 4;
	add.s64 	%rd19, %rd1, %rd18;
	ld.global.u32 	%r71, [%rd19];
	add.s32 	%r72, %r71, %r70;
	st.global.u32 	[%rd19], %r72;
	add.s32 	%r73, %r107, 4;
	ld.global.u32 	%r74, [%rd11+12];
	mul.wide.u32 	%rd20, %r73, 4;
	add.s64 	%rd21, %rd1, %rd20;
	ld.global.u32 	%r75, [%rd21];
	add.s32 	%r76, %r75, %r74;
	st.global.u32 	[%rd21], %r76;
	add.s32 	%r77, %r107, 5;
	ld.global.u32 	%r78, [%rd11+16];
	mul.wide.u32 	%rd22, %r77, 4;
	add.s64 	%rd23, %rd1, %rd22;
	ld.global.u32 	%r79, [%rd23];
	add.s32 	%r80, %r79, %r78;
	st.global.u32 	[%rd23], %r80;
	add.s32 	%r81, %r107, 6;
	ld.global.u32 	%r82, [%rd11+20];
	mul.wide.u32 	%rd24, %r81, 4;
	add.s64 	%rd25, %rd1, %rd24;
	ld.global.u32 	%r83, [%rd25];
	add.s32 	%r84, %r83, %r82;
	st.global.u32 	[%rd25], %r84;
	ld.global.u32 	%r85, [%rd11+24];
	ld.global.u32 	%r86, [%rd13+28];
	add.s32 	%r87, %r86, %r85;
	st.global.u32 	[%rd13+28], %r87;
	add.s32 	%r107, %r107, 8;
$L__BB1_8:
	setp.eq.s32 	%p6, %r10, 0;
	@%p6 bra 	$L__BB1_14;
	and.b32  	%r13, %r1, 3;
	setp.lt.u32 	%p7, %r10, 4;
	@%p7 bra 	$L__BB1_11;
	mul.wide.s32 	%rd26, %r107, 4;
	add.s64 	%rd27, %rd1, %rd26;
	ld.global.u32 	%r88, [%rd27+-4];
	mul.wide.u32 	%rd28, %r107, 4;
	add.s64 	%rd29, %rd1, %rd28;
	ld.global.u32 	%r89, [%rd29];
	add.s32 	%r90, %r89, %r88;
	st.global.u32 	[%rd29], %r90;
	add.s32 	%r91, %r107, 1;
	mul.wide.u32 	%rd30, %r91, 4;
	add.s64 	%rd31, %rd1, %rd30;
	ld.global.u32 	%r92, [%rd31];
	add.s32 	%r93, %r92, %r90;
	st.global.u32 	[%rd31], %r93;
	add.s32 	%r94, %r107, 2;
	ld.global.u32 	%r95, [%rd27+4];
	mul.wide.u32 	%rd32, %r94, 4;
	add.s64 	%rd33, %rd1, %rd32;
	ld.global.u32 	%r96, [%rd33];
	add.s32 	%r97, %r96, %r95;
	st.global.u32 	[%rd33], %r97;
	ld.global.u32 	%r98, [%rd27+8];
	ld.global.u32 	%r99, [%rd29+12];
	add.s32 	%r100, %r99, %r98;
	st.global.u32 	[%rd29+12], %r100;
	add.s32 	%r107, %r107, 4;
$L__BB1_11:
	setp.eq.s32 	%p8, %r13, 0;
	@%p8 bra 	$L__BB1_14;
	add.s64 	%rd5, %rd1, -4;
	mul.wide.u32 	%rd34, %r107, 4;
	add.s64 	%rd38, %rd1, %rd34;
	neg.s32 	%r109, %r13;
$L__BB1_13:
	.pragma "nounroll";
	mul.wide.s32 	%rd35, %r107, 4;
	add.s64 	%rd36, %rd5, %rd35;
	ld.global.u32 	%r101, [%rd36];
	ld.global.u32 	%r102, [%rd38];
	add.s32 	%r103, %r102, %r101;
	st.global.u32 	[%rd38], %r103;
	add.s32 	%r107, %r107, 1;
	add.s64 	%rd38, %rd38, 4;
	add.s32 	%r109, %r109, 1;
	setp.ne.s32 	%p9, %r109, 0;
	@%p9 bra 	$L__BB1_13;
$L__BB1_14:
	ret;

}
	// .globl	_Z3adjPiS_S_S_S_i
.visible .entry _Z3adjPiS_S_S_S_i(
	.param .u64 .ptr .align 1 _Z3adjPiS_S_S_S_i_param_0,
	.param .u64 .ptr .align 1 _Z3adjPiS_S_S_S_i_param_1,
	.param .u64 .ptr .align 1 _Z3adjPiS_S_S_S_i_param_2,
	.param .u64 .ptr .align 1 _Z3adjPiS_S_S_S_i_param_3,
	.param .u64 .ptr .align 1 _Z3adjPiS_S_S_S_i_param_4,
	.param .u32 _Z3adjPiS_S_S_S_i_param_5
)
{
	.reg .pred 	%p<3>;
	.reg .b32 	%r<11>;
	.reg .b64 	%rd<25>;

	ld.param.u64 	%rd1, [_Z3adjPiS_S_S_S_i_param_0];
	ld.param.u64 	%rd2, [_Z3adjPiS_S_S_S_i_param_1];
	ld.param.u64 	%rd3, [_Z3adjPiS_S_S_S_i_param_2];
	ld.param.u64 	%rd4, [_Z3adjPiS_S_S_S_i_param_3];
	ld.param.u64 	%rd5, [_Z3adjPiS_S_S_S_i_param_4];
	ld.param.u32 	%r4, [_Z3adjPiS_S_S_S_i_param_5];
	mov.u32 	%r5, %tid.x;
	mov.u32 	%r6, %ntid.x;
	mov.u32 	%r7, %ctaid.x;
	mad.lo.s32 	%r1, %r6, %r7, %r5;
	setp.ge.s32 	%p1, %r1, %r4;
	@%p1 bra 	$L__BB2_4;
	cvta.to.global.u64 	%rd6, %rd1;
	cvta.to.global.u64 	%rd7, %rd2;
	cvta.to.global.u64 	%rd8, %rd4;
	cvta.to.global.u64 	%rd9, %rd5;
	mul.wide.s32 	%rd10, %r1, 4;
	add.s64 	%rd11, %rd6, %rd10;
	ld.global.u32 	%r8, [%rd11];
	add.s64 	%rd12, %rd7, %rd10;
	ld.global.u32 	%r2, [%rd12];
	mul.wide.s32 	%rd13, %r8, 4;
	add.s64 	%rd14, %rd8, %rd13;
	atom.global.add.u32 	%r9, [%rd14], 1;
	add.s64 	%rd15, %rd9, %rd13;
	ld.global.u32 	%r10, [%rd15+-4];
	add.s32 	%r3, %r10, %r9;
	setp.lt.s32 	%p2, %r3, %r4;
	@%p2 bra 	$L__BB2_3;
	mov.u64 	%rd16, $str;
	cvta.global.u64 	%rd17, %rd16;
	mov.u64 	%rd18, $str$1;
	cvta.global.u64 	%rd19, %rd18;
	mov.u64 	%rd20, __unnamed_1;
	cvta.global.u64 	%rd21, %rd20;
	{ // callseq 0, 0
	.param .b64 param0;
	st.param.b64 	[param0], %rd17;
	.param .b64 param1;
	st.param.b64 	[param1], %rd19;
	.param .b32 param2;
	st.param.b32 	[param2], 125;
	.param .b64 param3;
	st.param.b64 	[param3], %rd21;
	.param .b64 param4;
	st.param.b64 	[param4], 1;
	call.uni 
	__assertfail, 
	(
	param0, 
	param1, 
	param2, 
	param3, 
	param4
	);
	} // callseq 0
$L__BB2_3:
	cvta.to.global.u64 	%rd22, %rd3;
	mul.wide.s32 	%rd23, %r3, 4;
	add.s64 	%rd24, %rd22, %rd23;
	st.global.u32 	[%rd24], %r2;
$L__BB2_4:
	ret;

}


// ===== COMPILED SASS (sm_100) =====

	.target	sm_100

	.elftype	@"ET_EXEC"


//--------------------- .note.nv.tkinfo           --------------------------
	.section	.note.nv.tkinfo,"",@"SHT_NOTE"
	.sectionflags	@"SHF_NOTE_NV_TKINFO"
	.tkinfo
        /*0018*/ 	.word	0x00000002
        /*0030*/ 	.string	""
        /*0030*/ 	.string	"ptxas"
        /*0030*/ 	.string	"Cuda compilation tools, release 13.0, V13.0.88"
        /*0030*/ 	.string	"Build cuda_13.0.r13.0/compiler.36424714_0"
        /*0030*/ 	.string	"-arch sm_100 -m 64 "



//--------------------- .note.nv.cuinfo           --------------------------
	.section	.note.nv.cuinfo,"",@"SHT_NOTE"
	.sectionflags	@"SHF_NOTE_NV_CUINFO"
        /*0018*/ 	.short	0x0002
        /*001a*/ 	.short	0x0064
        /*001c*/ 	.short	0x0082
	.zero		2


//--------------------- .nv.info                  --------------------------
	.section	.nv.info,"",@"SHT_CUDA_INFO"
	.align	4


	//----- nvinfo : EIATTR_REGCOUNT
	.align		4
        /*0000*/ 	.byte	0x04, 0x2f
        /*0002*/ 	.short	(.L_4 - .L_3)
	.align		4
.L_3:
        /*0004*/ 	.word	index@(_Z6degreePiS_S_S_i)
        /*0008*/ 	.word	0x00000010


	//----- nvinfo : EIATTR_FRAME_SIZE
	.align		4
.L_4:
        /*000c*/ 	.byte	0x04, 0x11
        /*000e*/ 	.short	(.L_6 - .L_5)
	.align		4
.L_5:
        /*0010*/ 	.word	index@(_Z6degreePiS_S_S_i)
        /*0014*/ 	.word	0x00000000


	//----- nvinfo : EIATTR_REGCOUNT
	.align		4
.L_6:
        /*0018*/ 	.byte	0x04, 0x2f
        /*001a*/ 	.short	(.L_8 - .L_7)
	.align		4
.L_7:
        /*001c*/ 	.word	index@(_Z10prefix_sumPii)
        /*0020*/ 	.word	0x00000020


	//----- nvinfo : EIATTR_FRAME_SIZE
	.align		4
.L_8:
        /*0024*/ 	.byte	0x04, 0x11
        /*0026*/ 	.short	(.L_10 - .L_9)
	.align		4
.L_9:
        /*0028*/ 	.word	index@(_Z10prefix_sumPii)
        /*002c*/ 	.word	0x00000000


	//----- nvinfo : EIATTR_REGCOUNT
	.align		4
.L_10:
        /*0030*/ 	.byte	0x04, 0x2f
        /*0032*/ 	.short	(.L_12 - .L_11)
	.align		4
.L_11:
        /*0034*/ 	.word	index@(_Z3adjPiS_S_S_S_i)
        /*0038*/ 	.word	0x00000018


	//----- nvinfo : EIATTR_FRAME_SIZE
	.align		4
.L_12:
        /*003c*/ 	.byte	0x04, 0x11
        /*003e*/ 	.short	(.L_14 - .L_13)
	.align		4
.L_13:
        /*0040*/ 	.word	index@(_Z3adjPiS_S_S_S_i)
        /*0044*/ 	.word	0x00000000


	//----- nvinfo : EIATTR_MIN_STACK_SIZE
	.align		4
.L_14:
        /*0048*/ 	.byte	0x04, 0x12
        /*004a*/ 	.short	(.L_16 - .L_15)
	.align		4
.L_15:
        /*004c*/ 	.word	index@(_Z3adjPiS_S_S_S_i)
        /*0050*/ 	.word	0x00000000


	//----- nvinfo : EIATTR_MIN_STACK_SIZE
	.align		4
.L_16:
        /*0054*/ 	.byte	0x04, 0x12
        /*0056*/ 	.short	(.L_18 - .L_17)
	.align		4
.L_17:
        /*0058*/ 	.word	index@(_Z10prefix_sumPii)
        /*005c*/ 	.word	0x00000000


	//----- nvinfo : EIATTR_MIN_STACK_SIZE
	.align		4
.L_18:
        /*0060*/ 	.byte	0x04, 0x12
        /*0062*/ 	.short	(.L_20 - .L_19)
	.align		4
.L_19:
        /*0064*/ 	.word	index@(_Z6degreePiS_S_S_i)
        /*0068*/ 	.word	0x00000000
.L_20:


//--------------------- .nv.compat                --------------------------
	.section	.nv.compat,"",@"SHT_CUDA_COMPAT_INFO"
	.align	4
        /*0000*/ 	.byte	0x02, 0x09, 0x00, 0x00, 0x02, 0x02, 0x01, 0x00, 0x02, 0x05, 0x05, 0x00, 0x03, 0x07, 0x01, 0x01
        /*0010*/ 	.byte	0x02, 0x03, 0x00, 0x00, 0x02, 0x06, 0x01, 0x00, 0x04, 0x0b, 0x08, 0x00, 0x09, 0x00, 0x00, 0x00
        /*0020*/ 	.byte	0x00, 0x00, 0x00, 0x00


//--------------------- .nv.info._Z3adjPiS_S_S_S_i --------------------------
	.section	.nv.info._Z3adjPiS_S_S_S_i,"",@"SHT_CUDA_INFO"
	.sectionflags	@""
	.align	4


	//----- nvinfo : EIATTR_CUDA_API_VERSION
	.align		4
        /*0000*/ 	.byte	0x04, 0x37
        /*0002*/ 	.short	(.L_22 - .L_21)
.L_21:
        /*0004*/ 	.word	0x00000082


	//----- nvinfo : EIATTR_KPARAM_INFO
	.align		4
.L_22:
        /*0008*/ 	.byte	0x04, 0x17
        /*000a*/ 	.short	(.L_24 - .L_23)
.L_23:
        /*000c*/ 	.word	0x00000000
        /*0010*/ 	.short	0x0005
        /*0012*/ 	.short	0x0028
        /*0014*/ 	.byte	0x00, 0xf0, 0x11, 0x00


	//----- nvinfo : EIATTR_KPARAM_INFO
	.align		4
.L_24:
        /*0018*/ 	.byte	0x04, 0x17
        /*001a*/ 	.short	(.L_26 - .L_25)
.L_25:
        /*001c*/ 	.word	0x00000000
        /*0020*/ 	.short	0x0004
        /*0022*/ 	.short	0x0020
        /*0024*/ 	.byte	0x00, 0xf5, 0x21, 0x00


	//----- nvinfo : EIATTR_KPARAM_INFO
	.align		4
.L_26:
        /*0028*/ 	.byte	0x04, 0x17
        /*002a*/ 	.short	(.L_28 - .L_27)
.L_27:
        /*002c*/ 	.word	0x00000000
        /*0030*/ 	.short	0x0003
        /*0032*/ 	.short	0x0018
        /*0034*/ 	.byte	0x00, 0xf5, 0x21, 0x00


	//----- nvinfo : EIATTR_KPARAM_INFO
	.align		4
.L_28:
        /*0038*/ 	.byte	0x04, 0x17
        /*003a*/ 	.short	(.L_30 - .L_29)
.L_29:
        /*003c*/ 	.word	0x00000000
        /*0040*/ 	.short	0x0002
        /*0042*/ 	.short	0x0010
        /*0044*/ 	.byte	0x00, 0xf5, 0x21, 0x00


	//----- nvinfo : EIATTR_KPARAM_INFO
	.align		4
.L_30:
        /*0048*/ 	.byte	0x04, 0x17
        /*004a*/ 	.short	(.L_32 - .L_31)
.L_31:
        /*004c*/ 	.word	0x00000000
        /*0050*/ 	.short	0x0001
        /*0052*/ 	.short	0x0008
        /*0054*/ 	.byte	0x00, 0xf5, 0x21, 0x00


	//----- nvinfo : EIATTR_KPARAM_INFO
	.align		4
.L_32:
        /*0058*/ 	.byte	0x04, 0x17
        /*005a*/ 	.short	(.L_34 - .L_33)
.L_33:
        /*005c*/ 	.word	0x00000000
        /*0060*/ 	.short	0x0000
        /*0062*/ 	.short	0x0000
        /*0064*/ 	.byte	0x00, 0xf5, 0x21, 0x00


	//----- nvinfo : EIATTR_SPARSE_MMA_MASK
	.align		4
.L_34:
        /*0068*/ 	.byte	0x03, 0x50
        /*006a*/ 	.short	0x0000


	//----- nvinfo : EIATTR_MAXREG_COUNT
	.align		4
        /*006c*/ 	.byte	0x03, 0x1b
        /*006e*/ 	.short	0x00ff


	//----- nvinfo : EIATTR_EXTERNS
	.align		4
        /*0070*/ 	.byte	0x04, 0x0f
        /*0072*/ 	.short	(.L_36 - .L_35)


	//   ....[0]....
	.align		4
.L_35:
        /*0074*/ 	.word	index@(__assertfail)


	//----- nvinfo : EIATTR_MERCURY_ISA_VERSION
	.align		4
.L_36:
        /*0078*/ 	.byte	0x03, 0x5f
        /*007a*/ 	.short	0x0101


	//----- nvinfo : EIATTR_VRC_CTA_INIT_COUNT
	.align		4
        /*007c*/ 	.byte	0x02, 0x4a
	.zero		1
	.zero		1


	//----- nvinfo : EIATTR_SYSCALL_OFFSETS
	.align		4
        /*0080*/ 	.byte	0x04, 0x46
        /*0082*/ 	.short	(.L_38 - .L_37)


	//   ....[0]....
.L_37:
        /*0084*/ 	.word	0x00000290


	//----- nvinfo : EIATTR_EXIT_INSTR_OFFSETS
	.align		4
.L_38:
        /*0088*/ 	.byte	0x04, 0x1c
        /*008a*/ 	.short	(.L_40 - .L_39)


	//   ....[0]....
.L_39:
        /*008c*/ 	.word	0x00000070


	//   ....[1]....
        /*0090*/ 	.word	0x000002e0


	//----- nvinfo : EIATTR_CRS_STACK_SIZE
	.align		4
.L_40:
        /*0094*/ 	.byte	0x04, 0x1e
        /*0096*/ 	.short	(.L_42 - .L_41)
.L_41:
        /*0098*/ 	.word	0x00000000


	//----- nvinfo : EIATTR_CBANK_PARAM_SIZE
	.align		4
.L_42:
        /*009c*/ 	.byte	0x03, 0x19
        /*009e*/ 	.short	0x002c


	//----- nvinfo : EIATTR_PARAM_CBANK
	.align		4
        /*00a0*/ 	.byte	0x04, 0x0a
        /*00a2*/ 	.short	(.L_44 - .L_43)
	.align		4
.L_43:
        /*00a4*/ 	.word	index@(.nv.constant0._Z3adjPiS_S_S_S_i)
        /*00a8*/ 	.short	0x0380
        /*00aa*/ 	.short	0x002c


	//----- nvinfo : EIATTR_SW_WAR
	.align		4
.L_44:
        /*00ac*/ 	.byte	0x04, 0x36
        /*00ae*/ 	.short	(.L_46 - .L_45)
.L_45:
        /*00b0*/ 	.word	0x00000008
.L_46:


//--------------------- .nv.info._Z10prefix_sumPii --------------------------
	.section	.nv.info._Z10prefix_sumPii,"",@"SHT_CUDA_INFO"
	.sectionflags	@""
	.align	4


	//----- nvinfo : EIATTR_CUDA_API_VERSION
	.align		4
        /*0000*/ 	.byte	0x04, 0x37
        /*0002*/ 	.short	(.L_48 - .L_47)
.L_47:
        /*0004*/ 	.word	0x00000082


	//----- nvinfo : EIATTR_KPARAM_INFO
	.align		4
.L_48:
        /*0008*/ 	.byte	0x04, 0x17
        /*000a*/ 	.short	(.L_50 - .L_49)
.L_49:
        /*000c*/ 	.word	0x00000000
        /*0010*/ 	.short	0x0001
        /*0012*/ 	.short	0x0008
        /*0014*/ 	.byte	0x00, 0xf0, 0x11, 0x00


	//----- nvinfo : EIATTR_KPARAM_INFO
	.align		4
.L_50:
        /*0018*/ 	.byte	0x04, 0x17
        /*001a*/ 	.short	(.L_52 - .L_51)
.L_51:
        /*001c*/ 	.word	0x00000000
        /*0020*/ 	.short	0x0000
        /*0022*/ 	.short	0x0000
        /*0024*/ 	.byte	0x00, 0xf5, 0x21, 0x00


	//----- nvinfo : EIATTR_SPARSE_MMA_MASK
	.align		4
.L_52:
        /*0028*/ 	.byte	0x03, 0x50
        /*002a*/ 	.short	0x0000


	//----- nvinfo : EIATTR_MAXREG_COUNT
	.align		4
        /*002c*/ 	.byte	0x03, 0x1b
        /*002e*/ 	.short	0x00ff


	//----- nvinfo : EIATTR_MERCURY_ISA_VERSION
	.align		4
        /*0030*/ 	.byte	0x03, 0x5f
        /*0032*/ 	.short	0x0101


	//----- nvinfo : EIATTR_VRC_CTA_INIT_COUNT
	.align		4
        /*0034*/ 	.byte	0x02, 0x4a
	.zero		1
	.zero		1


	//----- nvinfo : EIATTR_EXIT_INSTR_OFFSETS
	.align		4
        /*0038*/ 	.byte	0x04, 0x1c
        /*003a*/ 	.short	(.L_54 - .L_53)


	//   ....[0]....
.L_53:
        /*003c*/ 	.word	0x00000030


	//   ....[1]....
        /*0040*/ 	.word	0x000004f0


	//   ....[2]....
        /*0044*/ 	.word	0x00000830


	//   ....[3]....
        /*0048*/ 	.word	0x000009f0


	//   ....[4]....
        /*004c*/ 	.word	0x00000b40


	//----- nvinfo : EIATTR_CBANK_PARAM_SIZE
	.align		4
.L_54:
        /*0050*/ 	.byte	0x03, 0x19
        /*0052*/ 	.short	0x000c


	//----- nvinfo : EIATTR_PARAM_CBANK
	.align		4
        /*0054*/ 	.byte	0x04, 0x0a
        /*0056*/ 	.short	(.L_56 - .L_55)
	.align		4
.L_55:
        /*0058*/ 	.word	index@(.nv.constant0._Z10prefix_sumPii)
        /*005c*/ 	.short	0x0380
        /*005e*/ 	.short	0x000c


	//----- nvinfo : EIATTR_SW_WAR
	.align		4
.L_56:
        /*0060*/ 	.byte	0x04, 0x36
        /*0062*/ 	.short	(.L_58 - .L_57)
.L_57:
        /*0064*/ 	.word	0x00000008
.L_58:


//--------------------- .nv.info._Z6degreePiS_S_S_i --------------------------
	.section	.nv.info._Z6degreePiS_S_S_i,"",@"SHT_CUDA_INFO"
	.sectionflags	@""
	.align	4


	//----- nvinfo : EIATTR_CUDA_API_VERSION
	.align		4
        /*0000*/ 	.byte	0x04, 0x37
        /*0002*/ 	.short	(.L_60 - .L_59)
.L_59:
        /*0004*/ 	.word	0x00000082


	//----- nvinfo : EIATTR_KPARAM_INFO
	.align		4
.L_60:
        /*0008*/ 	.byte	0x04, 0x17
        /*000a*/ 	.short	(.L_62 - .L_61)
.L_61:
        /*000c*/ 	.word	0x00000000
        /*0010*/ 	.short	0x0004
        /*0012*/ 	.short	0x0020
        /*0014*/ 	.byte	0x00, 0xf0, 0x11, 0x00


	//----- nvinfo : EIATTR_KPARAM_INFO
	.align		4
.L_62:
        /*0018*/ 	.byte	0x04, 0x17
        /*001a*/ 	.short	(.L_64 - .L_63)
.L_63:
        /*001c*/ 	.word	0x00000000
        /*0020*/ 	.short	0x0003
        /*0022*/ 	.short	0x0018
        /*0024*/ 	.byte	0x00, 0xf5, 0x21, 0x00


	//----- nvinfo : EIATTR_KPARAM_INFO
	.align		4
.L_64:
        /*0028*/ 	.byte	0x04, 0x17
        /*002a*/ 	.short	(.L_66 - .L_65)
.L_65:
        /*002c*/ 	.word	0x00000000
        /*0030*/ 	.short	0x0002
        /*0032*/ 	.short	0x0010
        /*0034*/ 	.byte	0x00, 0xf5, 0x21, 0x00


	//----- nvinfo : EIATTR_KPARAM_INFO
	.align		4
.L_66:
        /*0038*/ 	.byte	0x04, 0x17
        /*003a*/ 	.short	(.L_68 - .L_67)
.L_67:
        /*003c*/ 	.word	0x00000000
        /*0040*/ 	.short	0x0001
        /*0042*/ 	.short	0x0008
        /*0044*/ 	.byte	0x00, 0xf5, 0x21, 0x00


	//----- nvinfo : EIATTR_KPARAM_INFO
	.align		4
.L_68:
        /*0048*/ 	.byte	0x04, 0x17
        /*004a*/ 	.short	(.L_70 - .L_69)
.L_69:
        /*004c*/ 	.word	0x00000000
        /*0050*/ 	.short	0x0000
        /*0052*/ 	.short	0x0000
        /*0054*/ 	.byte	0x00, 0xf5, 0x21, 0x00


	//----- nvinfo : EIATTR_SPARSE_MMA_MASK
	.align		4
.L_70:
        /*0058*/ 	.byte	0x03, 0x50
        /*005a*/ 	.short	0x0000


	//----- nvinfo : EIATTR_MAXREG_COUNT
	.align		4
        /*005c*/ 	.byte	0x03, 0x1b
        /*005e*/ 	.short	0x00ff


	//----- nvinfo : EIATTR_MERCURY_ISA_VERSION
	.align		4
        /*0060*/ 	.byte	0x03, 0x5f
        /*0062*/ 	.short	0x0101


	//----- nvinfo : EIATTR_VRC_CTA_INIT_COUNT
	.align		4
        /*0064*/ 	.byte	0x02, 0x4a
	.zero		1
	.zero		1


	//----- nvinfo : EIATTR_EXIT_INSTR_OFFSETS
	.align		4
        /*0068*/ 	.byte	0x04, 0x1c
        /*006a*/ 	.short	(.L_72 - .L_71)


	//   ....[0]....
.L_71:
        /*006c*/ 	.word	0x00000070


	//   ....[1]....
        /*0070*/ 	.word	0x00000180


	//----- nvinfo : EIATTR_CBANK_PARAM_SIZE
	.align		4
.L_72:
        /*0074*/ 	.byte	0x03, 0x19
        /*0076*/ 	.short	0x0024


	//----- nvinfo : EIATTR_PARAM_CBANK
	.align		4
        /*0078*/ 	.byte	0x04, 0x0a
        /*007a*/ 	.short	(.L_74 - .L_73)
	.align		4
.L_73:
        /*007c*/ 	.word	index@(.nv.constant0._Z6degreePiS_S_S_i)
        /*0080*/ 	.short	0x0380
        /*0082*/ 	.short	0x0024


	//----- nvinfo : EIATTR_SW_WAR
	.align		4
.L_74:
        /*0084*/ 	.byte	0x04, 0x36
        /*0086*/ 	.short	(.L_76 - .L_75)
.L_75:
        /*0088*/ 	.word	0x00000008
.L_76:


//--------------------- .nv.callgraph             --------------------------
	.section	.nv.callgraph,"",@"SHT_CUDA_CALLGRAPH"
	.align	4
	.sectionentsize	8
	.align		4
        /*0000*/ 	.word	0x00000000
	.align		4
        /*0004*/ 	.word	0xffffffff
	.align		4
        /*0008*/ 	.word	index@(_Z3adjPiS_S_S_S_i)
	.align		4
        /*000c*/ 	.word	index@(__assertfail)
	.align		4
        /*0010*/ 	.word	0x00000000
	.align		4
        /*0014*/ 	.word	0xfffffffe
	.align		4
        /*0018*/ 	.word	0x00000000
	.align		4
        /*001c*/ 	.word	0xfffffffd
	.align		4
        /*0020*/ 	.word	0x00000000
	.align		4
        /*0024*/ 	.word	0xfffffffc


//--------------------- .nv.constant4             --------------------------
	.section	.nv.constant4,"a",@progbits
	.align	8
	.align		8
.nv.constant4:
        /*0000*/ 	.dword	__assertfail
	.align		8
        /*0008*/ 	.dword	__unnamed_1
	.align		8
        /*0010*/ 	.dword	$str
	.align		8
        /*0018*/ 	.dword	$str$1


//--------------------- .text._Z3adjPiS_S_S_S_i   --------------------------
	.section	.text._Z3adjPiS_S_S_S_i,"ax",@progbits
	.align	128
        .global         _Z3adjPiS_S_S_S_i
        .type           _Z3adjPiS_S_S_S_i,@function
        .size           _Z3adjPiS_S_S_S_i,(.L_x_10 - _Z3adjPiS_S_S_S_i)
        .other          _Z3adjPiS_S_S_S_i,@"STO_CUDA_ENTRY STV_DEFAULT"
_Z3adjPiS_S_S_S_i:
.text._Z3adjPiS_S_S_S_i:
[----:B------:R-:W0:Y:S01]  /*0000*/  LDC R1, c[0x0][0x37c] ;  /* 0x0000df00ff017b82 */ /* 0x000e220000000800 */
[----:B------:R-:W1:Y:S01]  /*0010*/  S2R R9, SR_TID.X ;  /* 0x0000000000097919 */ /* 0x000e620000002100 */
[----:B------:R-:W1:Y:S01]  /*0020*/  LDCU UR4, c[0x0][0x360] ;  /* 0x00006c00ff0477ac */ /* 0x000e620008000800 */
[----:B------:R-:W1:Y:S01]  /*0030*/  S2R R0, SR_CTAID.X ;  /* 0x0000000000007919 */ /* 0x000e620000002500 */
[----:B------:R-:W2:Y:S01]  /*0040*/  LDCU UR5, c[0x0][0x3a8] ;  /* 0x00007500ff0577ac */ /* 0x000ea20008000800 */
[----:B-1----:R-:W-:-:S05]  /*0050*/  IMAD R9, R0, UR4, R9 ;  /* 0x0000000400097c24 */ /* 0x002fca000f8e0209 */
[----:B--2---:R-:W-:-:S13]  /*0060*/  ISETP.GE.AND P0, PT, R9, UR5, PT ;  /* 0x0000000509007c0c */ /* 0x004fda000bf06270 */
[----:B0-----:R-:W-:Y:S05]  /*0070*/  @P0 EXIT ;  /* 0x000000000000094d */ /* 0x001fea0003800000 */
[----:B------:R-:W0:Y:S01]  /*0080*/  LDC.64 R2, c[0x0][0x380] ;  /* 0x0000e000ff027b82 */ /* 0x000e220000000a00 */
[----:B------:R-:W1:Y:S07]  /*0090*/  LDCU.64 UR36, c[0x0][0x358] ;  /* 0x00006b00ff2477ac */ /* 0x000e6e0008000a00 */
[----:B------:R-:W2:Y:S08]  /*00a0*/  LDC.64 R16, c[0x0][0x388] ;  /* 0x0000e200ff107b82 */ /* 0x000eb00000000a00 */
[----:B------:R-:W3:Y:S01]  /*00b0*/  LDC.64 R4, c[0x0][0x398] ;  /* 0x0000e600ff047b82 */ /* 0x000ee20000000a00 */
[----:B0-----:R-:W-:-:S07]  /*00c0*/  IMAD.WIDE R2, R9, 0x4, R2 ;  /* 0x0000000409027825 */ /* 0x001fce00078e0202 */
[----:B------:R-:W0:Y:S01]  /*00d0*/  LDC.64 R6, c[0x0][0x3a0] ;  /* 0x0000e800ff067b82 */ /* 0x000e220000000a00 */
[----:B-1----:R-:W3:Y:S01]  /*00e0*/  LDG.E R3, desc[UR36][R2.64] ;  /* 0x0000002402037981 */ /* 0x002ee2000c1e1900 */
[----:B--2---:R-:W-:-:S04]  /*00f0*/  IMAD.WIDE R16, R9, 0x4, R16 ;  /* 0x0000000409107825 */ /* 0x004fc800078e0210 */
[----:B------:R-:W-:Y:S02]  /*0100*/  HFMA2 R9, -RZ, RZ, 0, 5.9604644775390625e-08 ;  /* 0x00000001ff097431 */ /* 0x000fe400000001ff */
[----:B------:R1:W5:Y:S01]  /*0110*/  LDG.E R16, desc[UR36][R16.64] ;  /* 0x0000002410107981 */ /* 0x000362000c1e1900 */
[----:B---3--:R-:W-:-:S04]  /*0120*/  IMAD.WIDE R4, R3, 0x4, R4 ;  /* 0x0000000403047825 */ /* 0x008fc800078e0204 */
[----:B0-----:R-:W-:Y:S02]  /*0130*/  IMAD.WIDE R6, R3, 0x4, R6 ;  /* 0x0000000403067825 */ /* 0x001fe400078e0206 */
[----:B------:R-:W2:Y:S04]  /*0140*/  ATOMG.E.ADD.STRONG.GPU PT, R4, desc[UR36][R4.64], R9 ;  /* 0x80000009040479a8 */ /* 0x000ea800081ef124 */
[----:B------:R-:W2:Y:S01]  /*0150*/  LDG.E R7, desc[UR36][R6.64+-0x4] ;  /* 0xfffffc2406077981 */ /* 0x000ea2000c1e1900 */
[----:B------:R-:W-:Y:S01]  /*0160*/  BSSY.RECONVERGENT B6, `(.L_x_0) ;  /* 0x0000014000067945 */ /* 0x000fe20003800200 */
[----:B--2---:R-:W-:-:S05]  /*0170*/  IMAD.IADD R19, R4, 0x1, R7 ;  /* 0x0000000104137824 */ /* 0x004fca00078e0207 */
[----:B------:R-:W-:-:S13]  /*0180*/  ISETP.GE.AND P0, PT, R19, UR5, PT ;  /* 0x0000000513007c0c */ /* 0x000fda000bf06270 */
[----:B-1----:R-:W-:Y:S05]  /*0190*/  @!P0 BRA `(.L_x_1) ;  /* 0x0000000000408947 */ /* 0x002fea0003800000 */
[----:B------:R-:W-:Y:S01]  /*01a0*/  MOV R2, 0x0 ;  /* 0x0000000000027802 */ /* 0x000fe20000000f00 */
[----:B------:R-:W0:Y:S01]  /*01b0*/  LDCU.64 UR4, c[0x4][0x10] ;  /* 0x01000200ff0477ac */ /* 0x000e220008000a00 */
[----:B------:R-:W-:Y:S01]  /*01c0*/  IMAD.MOV.U32 R8, RZ, RZ, 0x7d ;  /* 0x0000007dff087424 */ /* 0x000fe200078e00ff */
[----:B------:R-:W-:Y:S01]  /*01d0*/  MOV R12, 0x1 ;  /* 0x00000001000c7802 */ /* 0x000fe20000000f00 */
[----:B------:R-:W1:Y:S02]  /*01e0*/  LDCU.64 UR6, c[0x4][0x18] ;  /* 0x01000300ff0677ac */ /* 0x000e640008000a00 */
[----:B------:R-:W2:Y:S01]  /*01f0*/  LDC.64 R2, c[0x4][R2] ;  /* 0x0100000002027b82 */ /* 0x000ea20000000a00 */
[----:B------:R-:W-:Y:S01]  /*0200*/  MOV R13, RZ ;  /* 0x000000ff000d7202 */ /* 0x000fe20000000f00 */
[----:B------:R-:W3:Y:S01]  /*0210*/  LDCU.64 UR8, c[0x4][0x8] ;  /* 0x01000100ff0877ac */ /* 0x000ee20008000a00 */
[----:B0-----:R-:W-:Y:S01]  /*0220*/  MOV R4, UR4 ;  /* 0x0000000400047c02 */ /* 0x001fe20008000f00 */
[----:B------:R-:W-:Y:S01]  /*0230*/  IMAD.U32 R5, RZ, RZ, UR5 ;  /* 0x00000005ff057e24 */ /* 0x000fe2000f8e00ff */
[----:B-1----:R-:W-:Y:S01]  /*0240*/  MOV R6, UR6 ;  /* 0x0000000600067c02 */ /* 0x002fe20008000f00 */
[----:B------:R-:W-:Y:S01]  /*0250*/  IMAD.U32 R7, RZ, RZ, UR7 ;  /* 0x00000007ff077e24 */ /* 0x000fe2000f8e00ff */
[----:B---3--:R-:W-:-:S02]  /*0260*/  MOV R10, UR8 ;  /* 0x00000008000a7c02 */ /* 0x008fc40008000f00 */
[----:B------:R-:W-:-:S07]  /*0270*/  MOV R11, UR9 ;  /* 0x00000009000b7c02 */ /* 0x000fce0008000f00 */
[----:B------:R-:W-:-:S07]  /*0280*/  LEPC R20, `(.L_x_1) ;  /* 0x000000001014794e */ /* 0x000fce0000000000 */
[----:B--2--5:R-:W-:Y:S05]  /*0290*/  CALL.ABS.NOINC R2 ;  /* 0x0000000002007343 */ /* 0x024fea0003c00000 */
.L_x_1:
[----:B------:R-:W-:Y:S05]  /*02a0*/  BSYNC.RECONVERGENT B6 ;  /* 0x0000000000067941 */ /* 0x000fea0003800200 */
.L_x_0:
[----:B------:R-:W0:Y:S02]  /*02b0*/  LDC.64 R2, c[0x0][0x390] ;  /* 0x0000e400ff027b82 */ /* 0x000e240000000a00 */
[----:B0-----:R-:W-:-:S05]  /*02c0*/  IMAD.WIDE R2, R19, 0x4, R2 ;  /* 0x0000000413027825 */ /* 0x001fca00078e0202 */
[----:B-----5:R-:W-:Y:S01]  /*02d0*/  STG.E desc[UR36][R2.64], R16 ;  /* 0x0000001002007986 */ /* 0x020fe2000c101924 */
[----:B------:R-:W-:Y:S05]  /*02e0*/  EXIT ;  /* 0x000000000000794d */ /* 0x000fea0003800000 */
.L_x_2:
[----:B------:R-:W-:-:S00]  /*02f0*/  BRA `(.L_x_2) ;  /* 0xfffffffc00fc7947 */ /* 0x000fc0000383ffff */
[----:B------:R-:W-:-:S00]  /*0300*/  NOP ;  /* 0x0000000000007918 */ /* 0x000fc00000000000 */
[----:B------:R-:W-:-:S00]  /*0310*/  NOP ;  /* 0x0000000000007918 */ /* 0x000fc00000000000 */
[----:B------:R-:W-:-:S00]  /*0320*/  NOP ;  /* 0x0000000000007918 */ /* 0x000fc00000000000 */
[----:B------:R-:W-:-:S00]  /*0330*/  NOP ;  /* 0x0000000000007918 */ /* 0x000fc00000000000 */
[----:B------:R-:W-:-:S00]  /*0340*/  NOP ;  /* 0x0000000000007918 */ /* 0x000fc00000000000 */
[----:B------:R-:W-:-:S00]  /*0350*/  NOP ;  /* 0x0000000000007918 */ /* 0x000fc00000000000 */
[----:B------:R-:W-:-:S00]  /*0360*/  NOP ;  /* 0x0000000000007918 */ /* 0x000fc00000000000 */
[----:B------:R-:W-:-:S00]  /*0370*/  NOP ;  /* 0x0000000000007918 */ /* 0x000fc00000000000 */
.L_x_10:


//--------------------- .text._Z10prefix_sumPii   --------------------------
	.section	.text._Z10prefix_sumPii,"ax",@progbits
	.align	128
        .global         _Z10prefix_sumPii
        .type           _Z10prefix_sumPii,@function
        .size           _Z10prefix_sumPii,(.L_x_11 - _Z10prefix_sumPii)
        .other          _Z10prefix_sumPii,@"STO_CUDA_ENTRY STV_DEFAULT"
_Z10prefix_sumPii:
.text._Z10prefix_sumPii:
[----:B------:R-:W-:Y:S08]  /*0000*/  LDC R1, c[0x0][0x37c] ;  /* 0x0000df00ff017b82 */ /* 0x000ff00000000800 */
[----:B------:R-:W0:Y:S02]  /*0010*/  LDC R0, c[0x0][0x388] ;  /* 0x0000e200ff007b82 */ /* 0x000e240000000800 */
[----:B0-----:R-:W-:-:S13]  /*0020*/  ISETP.GE.AND P0, PT, R0, 0x2, PT ;  /* 0x000000020000780c */ /* 0x001fda0003f06270 */
[----:B------:R-:W-:Y:S05]  /*0030*/  @!P0 EXIT ;  /* 0x000000000000894d */ /* 0x000fea0003800000 */
[----:B------:R-:W0:Y:S01]  /*0040*/  LDC.64 R2, c[0x0][0x380] ;  /* 0x0000e000ff027b82 */ /* 0x000e220000000a00 */
[C---:B------:R-:W-:Y:S01]  /*0050*/  VIADD R4, R0.reuse, 0xfffffffe ;  /* 0xfffffffe00047836 */ /* 0x040fe20000000000 */
[----:B------:R-:W1:Y:S01]  /*0060*/  LDCU.64 UR4, c[0x0][0x358] ;  /* 0x00006b00ff0477ac */ /* 0x000e620008000a00 */
[----:B------:R-:W-:-:S03]  /*0070*/  VIADD R0, R0, 0xffffffff ;  /* 0xffffffff00007836 */ /* 0x000fc60000000000 */
[----:B------:R-:W-:Y:S01]  /*0080*/  ISETP.GE.U32.AND P0, PT, R4, 0xf, PT ;  /* 0x0000000f0400780c */ /* 0x000fe20003f06070 */
[----:B------:R-:W-:Y:S01]  /*0090*/  HFMA2 R4, -RZ, RZ, 0, 5.9604644775390625e-08 ;  /* 0x00000001ff047431 */ /* 0x000fe200000001ff */
[----:B------:R-:W-:-:S11]  /*00a0*/  LOP3.LUT R22, R0, 0xf, RZ, 0xc0, !PT ;  /* 0x0000000f00167812 */ /* 0x000fd600078ec0ff */
[----:B------:R-:W-:Y:S05]  /*00b0*/  @!P0 BRA `(.L_x_3) ;  /* 0x0000000400088947 */ /* 0x000fea0003800000 */
[----:B------:R-:W-:Y:S01]  /*00c0*/  MOV R5, 0x0 ;  /* 0x0000000000057802 */ /* 0x000fe20000000f00 */
[----:B------:R-:W-:Y:S01]  /*00d0*/  IMAD.MOV.U32 R4, RZ, RZ, 0x20 ;  /* 0x00000020ff047424 */ /* 0x000fe200078e00ff */
[----:B------:R-:W-:Y:S01]  /*00e0*/  LOP3.LUT R7, R0, 0xfffffff0, RZ, 0xc0, !PT ;  /* 0xfffffff000077812 */ /* 0x000fe200078ec0ff */
[----:B------:R-:W-:Y:S02]  /*00f0*/  IMAD.MOV.U32 R6, RZ, RZ, RZ ;  /* 0x000000ffff067224 */ /* 0x000fe400078e00ff */
[----:B0-----:R-:W-:Y:S01]  /*0100*/  IMAD.WIDE.U32 R4, R2, 0x1, R4 ;  /* 0x0000000102047825 */ /* 0x001fe200078e0004 */
[----:B------:R-:W-:-:S03]  /*0110*/  IADD3 R7, PT, PT, -R7, RZ, RZ ;  /* 0x000000ff07077210 */ /* 0x000fc60007ffe1ff */
[----:B------:R-:W-:Y:S01]  /*0120*/  IMAD.IADD R15, R5, 0x1, R3 ;  /* 0x00000001050f7824 */ /* 0x000fe200078e0203 */
[----:B------:R-:W-:-:S07]  /*0130*/  MOV R14, R4 ;  /* 0x00000004000e7202 */ /* 0x000fce0000000f00 */
.L_x_4:
[----:B--2---:R-:W-:Y:S01]  /*0140*/  IMAD.MOV.U32 R4, RZ, RZ, R14 ;  /* 0x000000ffff047224 */ /* 0x004fe200078e000e */
[----:B------:R-:W-:-:S05]  /*0150*/  MOV R5, R15 ;  /* 0x0000000f00057202 */ /* 0x000fca0000000f00 */
[----:B-1----:R-:W2:Y:S04]  /*0160*/  LDG.E R17, desc[UR4][R4.64+-0x20] ;  /* 0xffffe00404117981 */ /* 0x002ea8000c1e1900 */
[----:B------:R-:W2:Y:S04]  /*0170*/  LDG.E R24, desc[UR4][R4.64+-0x1c] ;  /* 0xffffe40404187981 */ /* 0x000ea8000c1e1900 */
[----:B------:R-:W3:Y:S04]  /*0180*/  LDG.E R26, desc[UR4][R4.64+-0x18] ;  /* 0xffffe804041a7981 */ /* 0x000ee8000c1e1900 */
[----:B------:R-:W4:Y:S04]  /*0190*/  LDG.E R28, desc[UR4][R4.64+-0x14] ;  /* 0xffffec04041c7981 */ /* 0x000f28000c1e1900 */
[----:B------:R-:W5:Y:S04]  /*01a0*/  LDG.E R23, desc[UR4][R4.64+-0x10] ;  /* 0xfffff00404177981 */ /* 0x000f68000c1e1900 */
        /* <DEDUP_REMOVED lines=11> */
[----:B------:R-:W5:Y:S01]  /*0260*/  LDG.E R14, desc[UR4][R4.64+0x20] ;  /* 0x00002004040e7981 */ /* 0x000f62000c1e1900 */
[----:B------:R-:W-:-:S02]  /*0270*/  VIADD R7, R7, 0x10 ;  /* 0x0000001007077836 */ /* 0x000fc40000000000 */
[----:B------:R-:W-:-:S03]  /*0280*/  VIADD R6, R6, 0x10 ;  /* 0x0000001006067836 */ /* 0x000fc60000000000 */
[----:B------:R-:W-:Y:S01]  /*0290*/  ISETP.NE.AND P0, PT, R7, RZ, PT ;  /* 0x000000ff0700720c */ /* 0x000fe20003f05270 */
[----:B--2---:R-:W-:-:S05]  /*02a0*/  IMAD.IADD R17, R17, 0x1, R24 ;  /* 0x0000000111117824 */ /* 0x004fca00078e0218 */
[----:B---3--:R-:W-:Y:S01]  /*02b0*/  IADD3 R19, PT, PT, R17, R26, RZ ;  /* 0x0000001a11137210 */ /* 0x008fe20007ffe0ff */
[----:B------:R0:W-:Y:S04]  /*02c0*/  STG.E desc[UR4][R4.64+-0x1c], R17 ;  /* 0xffffe41104007986 */ /* 0x0001e8000c101904 */
[----:B----4-:R-:W-:Y:S01]  /*02d0*/  IMAD.IADD R21, R19, 0x1, R28 ;  /* 0x0000000113157824 */ /* 0x010fe200078e021c */
[----:B------:R-:W-:Y:S04]  /*02e0*/  STG.E desc[UR4][R4.64+-0x18], R19 ;  /* 0xffffe81304007986 */ /* 0x000fe8000c101904 */
[----:B-----5:R-:W-:Y:S01]  /*02f0*/  IADD3 R23, PT, PT, R21, R23, RZ ;  /* 0x0000001715177210 */ /* 0x020fe20007ffe0ff */
[----:B------:R-:W-:Y:S04]  /*0300*/  STG.E desc[UR4][R4.64+-0x14], R21 ;  /* 0xffffec1504007986 */ /* 0x000fe8000c101904 */
[----:B------:R-:W-:Y:S01]  /*0310*/  IMAD.IADD R25, R23, 0x1, R25 ;  /* 0x0000000117197824 */ /* 0x000fe200078e0219 */
[----:B------:R-:W-:Y:S04]  /*0320*/  STG.E desc[UR4][R4.64+-0x10], R23 ;  /* 0xfffff01704007986 */ /* 0x000fe8000c101904 */
[----:B------:R-:W-:Y:S01]  /*0330*/  IADD3 R27, PT, PT, R25, R20, RZ ;  /* 0x00000014191b7210 */ /* 0x000fe20007ffe0ff */
        /* <DEDUP_REMOVED lines=8> */
[----:B------:R1:W-:Y:S04]  /*03c0*/  STG.E desc[UR4][R4.64+0x4], R15 ;  /* 0x0000040f04007986 */ /* 0x0003e8000c101904 */
[----:B------:R-:W-:Y:S01]  /*03d0*/  IMAD.IADD R9, R8, 0x1, R9 ;  /* 0x0000000108097824 */ /* 0x000fe200078e0209 */
[----:B------:R2:W-:Y:S04]  /*03e0*/  STG.E desc[UR4][R4.64+0x8], R8 ;  /* 0x0000080804007986 */ /* 0x0005e8000c101904 */
        /* <DEDUP_REMOVED lines=8> */
[----:B0-----:R-:W-:Y:S01]  /*0470*/  IADD3 R17, PT, PT, R13, R14, RZ ;  /* 0x0000000e0d117210 */ /* 0x001fe20007ffe0ff */
[----:B------:R2:W-:Y:S01]  /*0480*/  STG.E desc[UR4][R4.64+0x1c], R13 ;  /* 0x00001c0d04007986 */ /* 0x0005e2000c101904 */
[----:B------:R-:W-:-:S03]  /*0490*/  IADD3 R14, P1, PT, R4, 0x40, RZ ;  /* 0x00000040040e7810 */ /* 0x000fc60007f3e0ff */
[----:B------:R2:W-:Y:S01]  /*04a0*/  STG.E desc[UR4][R4.64+0x20], R17 ;  /* 0x0000201104007986 */ /* 0x0005e2000c101904 */
[----:B-1----:R-:W-:Y:S01]  /*04b0*/  IADD3.X R15, PT, PT, RZ, R5, RZ, P1, !PT ;  /* 0x00000005ff0f7210 */ /* 0x002fe20000ffe4ff */
[----:B------:R-:W-:Y:S08]  /*04c0*/  @P0 BRA `(.L_x_4) ;  /* 0xfffffffc001c0947 */ /* 0x000ff0000383ffff */
[----:B--2---:R-:W-:-:S07]  /*04d0*/  IADD3 R4, PT, PT, R6, 0x1, RZ ;  /* 0x0000000106047810 */ /* 0x004fce0007ffe0ff */
.L_x_3:
[----:B------:R-:W-:-:S13]  /*04e0*/  ISETP.NE.AND P0, PT, R22, RZ, PT ;  /* 0x000000ff1600720c */ /* 0x000fda0003f05270 */
[----:B-1----:R-:W-:Y:S05]  /*04f0*/  @!P0 EXIT ;  /* 0x000000000000894d */ /* 0x002fea0003800000 */
[----:B------:R-:W-:Y:S02]  /*0500*/  ISETP.GE.U32.AND P0, PT, R22, 0x8, PT ;  /* 0x000000081600780c */ /* 0x000fe40003f06070 */
[----:B------:R-:W-:-:S04]  /*0510*/  LOP3.LUT R18, R0, 0x7, RZ, 0xc0, !PT ;  /* 0x0000000700127812 */ /* 0x000fc800078ec0ff */
[----:B------:R-:W-:-:S07]  /*0520*/  ISETP.NE.AND P1, PT, R18, RZ, PT ;  /* 0x000000ff1200720c */ /* 0x000fce0003f25270 */
[----:B------:R-:W-:Y:S06]  /*0530*/  @!P0 BRA `(.L_x_5) ;  /* 0x0000000000bc8947 */ /* 0x000fec0003800000 */
[----:B------:R-:W1:Y:S02]  /*0540*/  LDC.64 R10, c[0x0][0x380] ;  /* 0x0000e000ff0a7b82 */ /* 0x000e640000000a00 */
[----:B-1----:R-:W-:-:S04]  /*0550*/  IMAD.WIDE R8, R4, 0x4, R10 ;  /* 0x0000000404087825 */ /* 0x002fc800078e020a */
[C---:B------:R-:W-:Y:S01]  /*0560*/  IMAD.WIDE.U32 R6, R4.reuse, 0x4, R10 ;  /* 0x0000000404067825 */ /* 0x040fe200078e000a */
[----:B------:R-:W2:Y:S04]  /*0570*/  LDG.E R5, desc[UR4][R8.64+-0x4] ;  /* 0xfffffc0408057981 */ /* 0x000ea8000c1e1900 */
[----:B------:R-:W2:Y:S01]  /*0580*/  LDG.E R12, desc[UR4][R6.64] ;  /* 0x00000004060c7981 */ /* 0x000ea2000c1e1900 */
[----:B------:R-:W-:-:S04]  /*0590*/  VIADD R17, R4, 0x1 ;  /* 0x0000000104117836 */ /* 0x000fc80000000000 */
[----:B------:R-:W-:Y:S01]  /*05a0*/  IMAD.WIDE.U32 R16, R17, 0x4, R10 ;  /* 0x0000000411107825 */ /* 0x000fe200078e000a */
[----:B--2---:R-:W-:-:S05]  /*05b0*/  IADD3 R5, PT, PT, R5, R12, RZ ;  /* 0x0000000c05057210 */ /* 0x004fca0007ffe0ff */
[----:B------:R1:W-:Y:S04]  /*05c0*/  STG.E desc[UR4][R6.64], R5 ;  /* 0x0000000506007986 */ /* 0x0003e8000c101904 */
[----:B------:R-:W2:Y:S01]  /*05d0*/  LDG.E R12, desc[UR4][R16.64] ;  /* 0x00000004100c7981 */ /* 0x000ea2000c1e1900 */
[----:B------:R-:W-:Y:S01]  /*05e0*/  VIADD R13, R4, 0x2 ;  /* 0x00000002040d7836 */ /* 0x000fe20000000000 */
[----:B--2---:R-:W-:-:S03]  /*05f0*/  IADD3 R19, PT, PT, R5, R12, RZ ;  /* 0x0000000c05137210 */ /* 0x004fc60007ffe0ff */
[----:B------:R-:W-:Y:S02]  /*0600*/  IMAD.WIDE.U32 R12, R13, 0x4, R10 ;  /* 0x000000040d0c7825 */ /* 0x000fe400078e000a */
[----:B------:R2:W-:Y:S04]  /*0610*/  STG.E desc[UR4][R16.64], R19 ;  /* 0x0000001310007986 */ /* 0x0005e8000c101904 */
[----:B------:R-:W3:Y:S04]  /*0620*/  LDG.E R14, desc[UR4][R8.64+0x4] ;  /* 0x00000404080e7981 */ /* 0x000ee8000c1e1900 */
[----:B------:R-:W3:Y:S01]  /*0630*/  LDG.E R15, desc[UR4][R12.64] ;  /* 0x000000040c0f7981 */ /* 0x000ee2000c1e1900 */
[----:B------:R-:W-:Y:S01]  /*0640*/  VIADD R23, R4, 0x3 ;  /* 0x0000000304177836 */ /* 0x000fe20000000000 */
[----:B---3--:R-:W-:-:S03]  /*0650*/  IADD3 R21, PT, PT, R14, R15, RZ ;  /* 0x0000000f0e157210 */ /* 0x008fc60007ffe0ff */
[----:B------:R-:W-:Y:S02]  /*0660*/  IMAD.WIDE.U32 R14, R23, 0x4, R10 ;  /* 0x00000004170e7825 */ /* 0x000fe400078e000a */
[----:B------:R3:W-:Y:S04]  /*0670*/  STG.E desc[UR4][R12.64], R21 ;  /* 0x000000150c007986 */ /* 0x0007e8000c101904 */
[----:B-1----:R-:W4:Y:S04]  /*0680*/  LDG.E R5, desc[UR4][R8.64+0x8] ;  /* 0x0000080408057981 */ /* 0x002f28000c1e1900 */
[----:B------:R-:W4:Y:S01]  /*0690*/  LDG.E R20, desc[UR4][R14.64] ;  /* 0x000000040e147981 */ /* 0x000f22000c1e1900 */
[----:B------:R-:W-:-:S04]  /*06a0*/  VIADD R23, R4, 0x4 ;  /* 0x0000000404177836 */ /* 0x000fc80000000000 */
[----:B--2---:R-:W-:Y:S01]  /*06b0*/  IMAD.WIDE.U32 R16, R23, 0x4, R10 ;  /* 0x0000000417107825 */ /* 0x004fe200078e000a */
[----:B----4-:R-:W-:-:S05]  /*06c0*/  IADD3 R5, PT, PT, R5, R20, RZ ;  /* 0x0000001405057210 */ /* 0x010fca0007ffe0ff */
[----:B------:R1:W-:Y:S04]  /*06d0*/  STG.E desc[UR4][R14.64], R5 ;  /* 0x000000050e007986 */ /* 0x0003e8000c101904 */
[----:B------:R-:W2:Y:S04]  /*06e0*/  LDG.E R19, desc[UR4][R8.64+0xc] ;  /* 0x00000c0408137981 */ /* 0x000ea8000c1e1900 */
[----:B------:R-:W2:Y:S01]  /*06f0*/  LDG.E R20, desc[UR4][R16.64] ;  /* 0x0000000410147981 */ /* 0x000ea2000c1e1900 */
[----:B------:R-:W-:-:S04]  /*0700*/  VIADD R23, R4, 0x5 ;  /* 0x0000000504177836 */ /* 0x000fc80000000000 */
[----:B---3--:R-:W-:Y:S01]  /*0710*/  IMAD.WIDE.U32 R12, R23, 0x4, R10 ;  /* 0x00000004170c7825 */ /* 0x008fe200078e000a */
[----:B--2---:R-:W-:-:S05]  /*0720*/  IADD3 R19, PT, PT, R19, R20, RZ ;  /* 0x0000001413137210 */ /* 0x004fca0007ffe0ff */
[----:B------:R2:W-:Y:S04]  /*0730*/  STG.E desc[UR4][R16.64], R19 ;  /* 0x0000001310007986 */ /* 0x0005e8000c101904 */
[----:B------:R-:W3:Y:S04]  /*0740*/  LDG.E R20, desc[UR4][R8.64+0x10] ;  /* 0x0000100408147981 */ /* 0x000ee8000c1e1900 */
[----:B------:R-:W3:Y:S01]  /*0750*/  LDG.E R21, desc[UR4][R12.64] ;  /* 0x000000040c157981 */ /* 0x000ee2000c1e1900 */
[----:B------:R-:W-:-:S04]  /*0760*/  VIADD R23, R4, 0x6 ;  /* 0x0000000604177836 */ /* 0x000fc80000000000 */
[----:B------:R-:W-:Y:S01]  /*0770*/  IMAD.WIDE.U32 R10, R23, 0x4, R10 ;  /* 0x00000004170a7825 */ /* 0x000fe200078e000a */
[----:B---3--:R-:W-:-:S05]  /*0780*/  IADD3 R21, PT, PT, R20, R21, RZ ;  /* 0x0000001514157210 */ /* 0x008fca0007ffe0ff */
[----:B------:R2:W-:Y:S04]  /*0790*/  STG.E desc[UR4][R12.64], R21 ;  /* 0x000000150c007986 */ /* 0x0005e8000c101904 */
[----:B-1----:R-:W3:Y:S04]  /*07a0*/  LDG.E R5, desc[UR4][R8.64+0x14] ;  /* 0x0000140408057981 */ /* 0x002ee8000c1e1900 */
[----:B------:R-:W3:Y:S02]  /*07b0*/  LDG.E R14, desc[UR4][R10.64] ;  /* 0x000000040a0e7981 */ /* 0x000ee4000c1e1900 */
[----:B---3--:R-:W-:-:S05]  /*07c0*/  IMAD.IADD R5, R5, 0x1, R14 ;  /* 0x0000000105057824 */ /* 0x008fca00078e020e */
[----:B------:R2:W-:Y:S04]  /*07d0*/  STG.E desc[UR4][R10.64], R5 ;  /* 0x000000050a007986 */ /* 0x0005e8000c101904 */
[----:B------:R-:W3:Y:S04]  /*07e0*/  LDG.E R14, desc[UR4][R8.64+0x18] ;  /* 0x00001804080e7981 */ /* 0x000ee8000c1e1900 */
[----:B------:R-:W3:Y:S01]  /*07f0*/  LDG.E R15, desc[UR4][R6.64+0x1c] ;  /* 0x00001c04060f7981 */ /* 0x000ee2000c1e1900 */
[----:B------:R-:W-:Y:S01]  /*0800*/  VIADD R4, R4, 0x8 ;  /* 0x0000000804047836 */ /* 0x000fe20000000000 */
[----:B---3--:R-:W-:-:S05]  /*0810*/  IADD3 R15, PT, PT, R14, R15, RZ ;  /* 0x0000000f0e0f7210 */ /* 0x008fca0007ffe0ff */
[----:B------:R2:W-:Y:S02]  /*0820*/  STG.E desc[UR4][R6.64+0x1c], R15 ;  /* 0x00001c0f06007986 */ /* 0x0005e4000c101904 */
.L_x_5:
[----:B------:R-:W-:Y:S05]  /*0830*/  @!P1 EXIT ;  /* 0x000000000000994d */ /* 0x000fea0003800000 */
[----:B------:R-:W-:Y:S02]  /*0840*/  ISETP.GE.U32.AND P0, PT, R18, 0x4, PT ;  /* 0x000000041200780c */ /* 0x000fe40003f06070 */
[----:B------:R-:W-:-:S04]  /*0850*/  LOP3.LUT R0, R0, 0x3, RZ, 0xc0, !PT ;  /* 0x0000000300007812 */ /* 0x000fc800078ec0ff */
[----:B------:R-:W-:-:S07]  /*0860*/  ISETP.NE.AND P1, PT, R0, RZ, PT ;  /* 0x000000ff0000720c */ /* 0x000fce0003f25270 */
[----:B------:R-:W-:Y:S06]  /*0870*/  @!P0 BRA `(.L_x_6) ;  /* 0x00000000005c8947 */ /* 0x000fec0003800000 */
[----:B--2---:R-:W1:Y:S02]  /*0880*/  LDC.64 R10, c[0x0][0x380] ;  /* 0x0000e000ff0a7b82 */ /* 0x004e640000000a00 */
[----:B-1----:R-:W-:-:S04]  /*0890*/  IMAD.WIDE R8, R4, 0x4, R10 ;  /* 0x0000000404087825 */ /* 0x002fc800078e020a */
[C---:B------:R-:W-:Y:S01]  /*08a0*/  IMAD.WIDE.U32 R6, R4.reuse, 0x4, R10 ;  /* 0x0000000404067825 */ /* 0x040fe200078e000a */
[----:B------:R-:W2:Y:S04]  /*08b0*/  LDG.E R5, desc[UR4][R8.64+-0x4] ;  /* 0xfffffc0408057981 */ /* 0x000ea8000c1e1900 */
[----:B------:R-:W2:Y:S01]  /*08c0*/  LDG.E R12, desc[UR4][R6.64] ;  /* 0x00000004060c7981 */ /* 0x000ea2000c1e1900 */
[----:B------:R-:W-:Y:S01]  /*08d0*/  IADD3 R13, PT, PT, R4, 0x1, RZ ;  /* 0x00000001040d7810 */ /* 0x000fe20007ffe0ff */
[----:B--2---:R-:W-:-:S04]  /*08e0*/  IMAD.IADD R5, R5, 0x1, R12 ;  /* 0x0000000105057824 */ /* 0x004fc800078e020c */
[----:B------:R-:W-:Y:S01]  /*08f0*/  IMAD.WIDE.U32 R12, R13, 0x4, R10 ;  /* 0x000000040d0c7825 */ /* 0x000fe200078e000a */
[----:B------:R1:W-:Y:S04]  /*0900*/  STG.E desc[UR4][R6.64], R5 ;  /* 0x0000000506007986 */ /* 0x0003e8000c101904 */
[----:B------:R-:W2:Y:S01]  /*0910*/  LDG.E R14, desc[UR4][R12.64] ;  /* 0x000000040c0e7981 */ /* 0x000ea2000c1e1900 */
[----:B------:R-:W-:-:S05]  /*0920*/  IADD3 R17, PT, PT, R4, 0x2, RZ ;  /* 0x0000000204117810 */ /* 0x000fca0007ffe0ff */
[----:B------:R-:W-:-:S04]  /*0930*/  IMAD.WIDE.U32 R10, R17, 0x4, R10 ;  /* 0x00000004110a7825 */ /* 0x000fc800078e000a */
[----:B--2---:R-:W-:-:S05]  /*0940*/  IMAD.IADD R15, R5, 0x1, R14 ;  /* 0x00000001050f7824 */ /* 0x004fca00078e020e */
[----:B------:R3:W-:Y:S04]  /*0950*/  STG.E desc[UR4][R12.64], R15 ;  /* 0x0000000f0c007986 */ /* 0x0007e8000c101904 */
[----:B------:R-:W2:Y:S04]  /*0960*/  LDG.E R14, desc[UR4][R8.64+0x4] ;  /* 0x00000404080e7981 */ /* 0x000ea8000c1e1900 */
[----:B------:R-:W2:Y:S02]  /*0970*/  LDG.E R17, desc[UR4][R10.64] ;  /* 0x000000040a117981 */ /* 0x000ea4000c1e1900 */
[----:B--2---:R-:W-:-:S05]  /*0980*/  IADD3 R17, PT, PT, R14, R17, RZ ;  /* 0x000000110e117210 */ /* 0x004fca0007ffe0ff */
[----:B------:R3:W-:Y:S04]  /*0990*/  STG.E desc[UR4][R10.64], R17 ;  /* 0x000000110a007986 */ /* 0x0007e8000c101904 */
[----:B------:R-:W2:Y:S04]  /*09a0*/  LDG.E R14, desc[UR4][R8.64+0x8] ;  /* 0x00000804080e7981 */ /* 0x000ea8000c1e1900 */
[----:B-1----:R-:W2:Y:S01]  /*09b0*/  LDG.E R5, desc[UR4][R6.64+0xc] ;  /* 0x00000c0406057981 */ /* 0x002ea2000c1e1900 */
[----:B------:R-:W-:Y:S01]  /*09c0*/  IADD3 R4, PT, PT, R4, 0x4, RZ ;  /* 0x0000000404047810 */ /* 0x000fe20007ffe0ff */
[----:B--2---:R-:W-:-:S05]  /*09d0*/  IMAD.IADD R5, R14, 0x1, R5 ;  /* 0x000000010e057824 */ /* 0x004fca00078e0205 */
[----:B------:R3:W-:Y:S02]  /*09e0*/  STG.E desc[UR4][R6.64+0xc], R5 ;  /* 0x00000c0506007986 */ /* 0x0007e4000c101904 */
.L_x_6:
[----:B------:R-:W-:Y:S05]  /*09f0*/  @!P1 EXIT ;  /* 0x000000000000994d */ /* 0x000fea0003800000 */
[----:B--23--:R-:W1:Y:S01]  /*0a00*/  LDC.64 R6, c[0x0][0x380] ;  /* 0x0000e000ff067b82 */ /* 0x00ce620000000a00 */
[----:B0-----:R-:W-:Y:S01]  /*0a10*/  IADD3 R8, P0, PT, R2, -0x4, RZ ;  /* 0xfffffffc02087810 */ /* 0x001fe20007f1e0ff */
[----:B------:R-:W-:-:S03]  /*0a20*/  IMAD.MOV R0, RZ, RZ, -R0 ;  /* 0x000000ffff007224 */ /* 0x000fc600078e0a00 */
[----:B------:R-:W-:Y:S01]  /*0a30*/  IADD3.X R9, PT, PT, R3, -0x1, RZ, P0, !PT ;  /* 0xffffffff03097810 */ /* 0x000fe200007fe4ff */
[----:B-1----:R-:W-:-:S04]  /*0a40*/  IMAD.WIDE.U32 R6, R4, 0x4, R6 ;  /* 0x0000000404067825 */ /* 0x002fc800078e0006 */
[----:B------:R-:W-:Y:S01]  /*0a50*/  IMAD.MOV.U32 R10, RZ, RZ, R6 ;  /* 0x000000ffff0a7224 */ /* 0x000fe200078e0006 */
[----:B------:R-:W-:-:S07]  /*0a60*/  MOV R11, R7 ;  /* 0x00000007000b7202 */ /* 0x000fce0000000f00 */
.L_x_7:
[----:B------:R-:W-:Y:S01]  /*0a70*/  IMAD.WIDE R2, R4, 0x4, R8 ;  /* 0x0000000404027825 */ /* 0x000fe200078e0208 */
[----:B0-----:R-:W-:-:S03]  /*0a80*/  MOV R6, R10 ;  /* 0x0000000a00067202 */ /* 0x001fc60000000f00 */
[----:B------:R-:W-:Y:S02]  /*0a90*/  IMAD.MOV.U32 R7, RZ, RZ, R11 ;  /* 0x000000ffff077224 */ /* 0x000fe400078e000b */
[----:B------:R-:W2:Y:S04]  /*0aa0*/  LDG.E R2, desc[UR4][R2.64] ;  /* 0x0000000402027981 */ /* 0x000ea8000c1e1900 */
[----:B------:R-:W2:Y:S01]  /*0ab0*/  LDG.E R5, desc[UR4][R6.64] ;  /* 0x0000000406057981 */ /* 0x000ea2000c1e1900 */
[----:B------:R-:W-:-:S05]  /*0ac0*/  VIADD R0, R0, 0x1 ;  /* 0x0000000100007836 */ /* 0x000fca0000000000 */
[----:B------:R-:W-:Y:S02]  /*0ad0*/  ISETP.NE.AND P0, PT, R0, RZ, PT ;  /* 0x000000ff0000720c */ /* 0x000fe40003f05270 */
[----:B------:R-:W-:Y:S01]  /*0ae0*/  IADD3 R10, P1, PT, R6, 0x4, RZ ;  /* 0x00000004060a7810 */ /* 0x000fe20007f3e0ff */
[----:B------:R-:W-:-:S03]  /*0af0*/  VIADD R4, R4, 0x1 ;  /* 0x0000000104047836 */ /* 0x000fc60000000000 */
[----:B------:R-:W-:Y:S02]  /*0b00*/  IADD3.X R11, PT, PT, RZ, R7, RZ, P1, !PT ;  /* 0x00000007ff0b7210 */ /* 0x000fe40000ffe4ff */
[----:B--2---:R-:W-:-:S05]  /*0b10*/  IADD3 R5, PT, PT, R2, R5, RZ ;  /* 0x0000000502057210 */ /* 0x004fca0007ffe0ff */
[----:B------:R0:W-:Y:S01]  /*0b20*/  STG.E desc[UR4][R6.64], R5 ;  /* 0x0000000506007986 */ /* 0x0001e2000c101904 */
[----:B------:R-:W-:Y:S05]  /*0b30*/  @P0 BRA `(.L_x_7) ;  /* 0xfffffffc00cc0947 */ /* 0x000fea000383ffff */
[----:B------:R-:W-:Y:S05]  /*0b40*/  EXIT ;  /* 0x000000000000794d */ /* 0x000fea0003800000 */
.L_x_8:
        /* <DEDUP_REMOVED lines=11> */
.L_x_11:


//--------------------- .text._Z6degreePiS_S_S_i  --------------------------
	.section	.text._Z6degreePiS_S_S_i,"ax",@progbits
	.align	128
        .global         _Z6degreePiS_S_S_i
        .type           _Z6degreePiS_S_S_i,@function
        .size           _Z6degreePiS_S_S_i,(.L_x_12 - _Z6degreePiS_S_S_i)
        .other          _Z6degreePiS_S_S_i,@"STO_CUDA_ENTRY STV_DEFAULT"
_Z6degreePiS_S_S_i:
.text._Z6degreePiS_S_S_i:
[----:B------:R-:W-:Y:S01]  /*0000*/  LDC R1, c[0x0][0x37c] ;  /* 0x0000df00ff017b82 */ /* 0x000fe20000000800 */
[----:B------:R-:W0:Y:S01]  /*0010*/  S2R R7, SR_TID.X ;  /* 0x0000000000077919 */ /* 0x000e220000002100 */
[----:B------:R-:W0:Y:S01]  /*0020*/  LDCU UR4, c[0x0][0x360] ;  /* 0x00006c00ff0477ac */ /* 0x000e220008000800 */
[----:B------:R-:W0:Y:S01]  /*0030*/  S2R R0, SR_CTAID.X ;  /* 0x0000000000007919 */ /* 0x000e220000002500 */
[----:B------:R-:W1:Y:S01]  /*0040*/  LDCU UR5, c[0x0][0x3a0] ;  /* 0x00007400ff0577ac */ /* 0x000e620008000800 */
[----:B0-----:R-:W-:-:S05]  /*0050*/  IMAD R7, R0, UR4, R7 ;  /* 0x0000000400077c24 */ /* 0x001fca000f8e0207 */
[----:B-1----:R-:W-:-:S13]  /*0060*/  ISETP.GE.AND P0, PT, R7, UR5, PT ;  /* 0x0000000507007c0c */ /* 0x002fda000bf06270 */
[----:B------:R-:W-:Y:S05]  /*0070*/  @P0 EXIT ;  /* 0x000000000000094d */ /* 0x000fea0003800000 */
[----:B------:R-:W0:Y:S01]  /*0080*/  LDC.64 R2, c[0x0][0x380] ;  /* 0x0000e000ff027b82 */ /* 0x000e220000000a00 */
[----:B------:R-:W1:Y:S07]  /*0090*/  LDCU.64 UR4, c[0x0][0x358] ;  /* 0x00006b00ff0477ac */ /* 0x000e6e0008000a00 */
[----:B------:R-:W2:Y:S08]  /*00a0*/  LDC.64 R4, c[0x0][0x388] ;  /* 0x0000e200ff047b82 */ /* 0x000eb00000000a00 */
[----:B------:R-:W3:Y:S01]  /*00b0*/  LDC.64 R8, c[0x0][0x390] ;  /* 0x0000e400ff087b82 */ /* 0x000ee20000000a00 */
[----:B0-----:R-:W-:-:S07]  /*00c0*/  IMAD.WIDE R2, R7, 0x4, R2 ;  /* 0x0000000407027825 */ /* 0x001fce00078e0202 */
[----:B------:R-:W0:Y:S01]  /*00d0*/  LDC.64 R10, c[0x0][0x398] ;  /* 0x0000e600ff0a7b82 */ /* 0x000e220000000a00 */
[----:B-1----:R-:W3:Y:S01]  /*00e0*/  LDG.E R3, desc[UR4][R2.64] ;  /* 0x0000000402037981 */ /* 0x002ee2000c1e1900 */
[----:B--2---:R-:W-:-:S06]  /*00f0*/  IMAD.WIDE R4, R7, 0x4, R4 ;  /* 0x0000000407047825 */ /* 0x004fcc00078e0204 */
[----:B------:R-:W2:Y:S01]  /*0100*/  LDG.E R5, desc[UR4][R4.64] ;  /* 0x0000000404057981 */ /* 0x000ea2000c1e1900 */
[----:B------:R-:W-:Y:S02]  /*0110*/  HFMA2 R13, -RZ, RZ, 0, 5.9604644775390625e-08 ;  /* 0x00000001ff0d7431 */ /* 0x000fe400000001ff */
[----:B---3--:R-:W-:-:S04]  /*0120*/  IMAD.WIDE R6, R3, 0x4, R8 ;  /* 0x0000000403067825 */ /* 0x008fc800078e0208 */
[----:B0-----:R-:W-:Y:S01]  /*0130*/  IMAD.WIDE R10, R3, 0x4, R10 ;  /* 0x00000004030a7825 */ /* 0x001fe200078e020a */
[----:B------:R-:W-:Y:S03]  /*0140*/  REDG.E.ADD.STRONG.GPU desc[UR4][R6.64], R13 ;  /* 0x0000000d0600798e */ /* 0x000fe6000c12e104 */
[----:B--2---:R-:W-:-:S05]  /*0150*/  IMAD.WIDE R8, R5, 0x4, R8 ;  /* 0x0000000405087825 */ /* 0x004fca00078e0208 */
[----:B------:R-:W-:Y:S04]  /*0160*/  REDG.E.ADD.STRONG.GPU desc[UR4][R8.64], R13 ;  /* 0x0000000d0800798e */ /* 0x000fe8000c12e104 */
[----:B------:R-:W-:Y:S01]  /*0170*/  REDG.E.ADD.STRONG.GPU desc[UR4][R10.64], R13 ;  /* 0x0000000d0a00798e */ /* 0x000fe2000c12e104 */
[----:B------:R-:W-:Y:S05]  /*0180*/  EXIT ;  /* 0x000000000000794d */ /* 0x000fea0003800000 */
.L_x_9:
        /* <DEDUP_REMOVED lines=15> */
.L_x_12:


//--------------------- .nv.global.init           --------------------------
	.section	.nv.global.init,"aw",@progbits
.nv.global.init:
	.type		$str,@object
	.size		$str,($str$1 - $str)
$str:
        /*0000*/ 	.byte	0x69, 0x3c, 0x6d, 0x00
	.type		$str$1,@object
	.size		$str$1,(__unnamed_1 - $str$1)
$str$1:
        /*0004*/ 	.byte	0x2f, 0x74, 0x6d, 0x70, 0x2f, 0x73, 0x61, 0x73, 0x73, 0x5f, 0x63, 0x75, 0x5f, 0x71, 0x34, 0x31
        /*0014*/ 	.byte	0x65, 0x7a, 0x5f, 0x79, 0x61, 0x2f, 0x6b, 0x2e, 0x63, 0x75, 0x00
	.type		__unnamed_1,@object
	.size		__unnamed_1,(.L_0 - __unnamed_1)
__unnamed_1:
        /*001f*/ 	.byte	0x76, 0x6f, 0x69, 0x64, 0x20, 0x61, 0x64, 0x6a, 0x28, 0x69, 0x6e, 0x74, 0x20, 0x2a, 0x2c, 0x20
        /*002f*/ 	.byte	0x69, 0x6e, 0x74, 0x20, 0x2a, 0x2c, 0x20, 0x69, 0x6e, 0x74, 0x20, 0x2a, 0x2c, 0x20, 0x69, 0x6e
        /*003f*/ 	.byte	0x74, 0x20, 0x2a, 0x2c, 0x20, 0x69, 0x6e, 0x74, 0x20, 0x2a, 0x2c, 0x20, 0x69, 0x6e, 0x74, 0x29
        /*004f*/ 	.byte	0x00
.L_0:


//--------------------- .nv.shared.reserved.0     --------------------------
	.section	.nv.shared.reserved.0,"aw",@nobits
	.weak		__nv_reservedSMEM_offset_0_alias
	.size		__nv_reservedSMEM_offset_0_alias, 0, 64
	.other		__nv_reservedSMEM_offset_0_alias,@"STO_CUDA_RESERVED_SHARED STV_DEFAULT"
__nv_reservedSMEM_offset_0_alias:
	.zero		0
	.zero		64


//--------------------- .nv.constant0._Z3adjPiS_S_S_S_i --------------------------
	.section	.nv.constant0._Z3adjPiS_S_S_S_i,"a",@progbits
	.sectionflags	@""
	.align	4
.nv.constant0._Z3adjPiS_S_S_S_i:
	.zero		940


//--------------------- .nv.constant0._Z10prefix_sumPii --------------------------
	.section	.nv.constant0._Z10prefix_sumPii,"a",@progbits
	.sectionflags	@""
	.align	4
.nv.constant0._Z10prefix_sumPii:
	.zero		908


//--------------------- .nv.constant0._Z6degreePiS_S_S_i --------------------------
	.section	.nv.constant0._Z6degreePiS_S_S_i,"a",@progbits
	.sectionflags	@""
	.align	4
.nv.constant0._Z6degreePiS_S_S_i:
	.zero		932


//--------------------- SYMBOLS --------------------------

	.type		.nv.reservedSmem.offset0,@object
	.size		.nv.reservedSmem.offset0,0x4
	.type		__assertfail,@function
